	.headerflags	@"EF_CUDA_TEXMODE_UNIFIED EF_CUDA_64BIT_ADDRESS EF_CUDA_ACCELERATORS EF_CUDA_SM90 EF_CUDA_VIRTUAL_SM(EF_CUDA_SM90)"
	.elftype	@"ET_EXEC"


//--------------------- .nv.info                  --------------------------
	.section	.nv.info,"",@"SHT_CUDA_INFO"
	.align	4


	//----- nvinfo : EIATTR_REGCOUNT
	.align		4
        /*0000*/ 	.byte	0x04, 0x2f
        /*0002*/ 	.short	(.L_3 - .L_2)
	.align		4
.L_2:
        /*0004*/ 	.word	index@(triton_poi_fused__native_batch_norm_legit_no_training_add_convolution_relu_7)
        /*0008*/ 	.word	0x00000018


	//----- nvinfo : EIATTR_MIN_STACK_SIZE
	.align		4
.L_3:
        /*000c*/ 	.byte	0x04, 0x12
        /*000e*/ 	.short	(.L_5 - .L_4)
	.align		4
.L_4:
        /*0010*/ 	.word	index@(triton_poi_fused__native_batch_norm_legit_no_training_add_convolution_relu_7)
        /*0014*/ 	.word	0x00000000


	//----- nvinfo : EIATTR_FRAME_SIZE
	.align		4
.L_5:
        /*0018*/ 	.byte	0x04, 0x11
        /*001a*/ 	.short	(.L_7 - .L_6)
	.align		4
.L_6:
        /*001c*/ 	.word	index@(triton_poi_fused__native_batch_norm_legit_no_training_add_convolution_relu_7)
        /*0020*/ 	.word	0x00000000


	//----- nvinfo : EIATTR_MIN_STACK_SIZE
	.align		4
.L_7:
        /*0024*/ 	.byte	0x04, 0x12
        /*0026*/ 	.short	(.L_9 - .L_8)
	.align		4
.L_8:
        /*0028*/ 	.word	index@(triton_poi_fused__native_batch_norm_legit_no_training_add_convolution_relu_7)
        /*002c*/ 	.word	0x00000000
.L_9:


//--------------------- .nv.info.triton_poi_fused__native_batch_norm_legit_no_training_add_convolution_relu_7 --------------------------
	.section	.nv.info.triton_poi_fused__native_batch_norm_legit_no_training_add_convolution_relu_7,"",@"SHT_CUDA_INFO"
	.sectionflags	@""
	.align	4


	//----- nvinfo : EIATTR_CUDA_API_VERSION
	.align		4
        /*0000*/ 	.byte	0x04, 0x37
        /*0002*/ 	.short	(.L_11 - .L_10)
.L_10:
        /*0004*/ 	.word	0x0000007c


	//----- nvinfo : EIATTR_KPARAM_INFO
	.align		4
.L_11:
        /*0008*/ 	.byte	0x04, 0x17
        /*000a*/ 	.short	(.L_13 - .L_12)
.L_12:
        /*000c*/ 	.word	0x00000000
        /*0010*/ 	.short	0x0008
        /*0012*/ 	.short	0x0040
        /*0014*/ 	.byte	0x00, 0xf0, 0x11, 0x00


	//----- nvinfo : EIATTR_KPARAM_INFO
	.align		4
.L_13:
        /*0018*/ 	.byte	0x04, 0x17
        /*001a*/ 	.short	(.L_15 - .L_14)
.L_14:
        /*001c*/ 	.word	0x00000000
        /*0020*/ 	.short	0x0007
        /*0022*/ 	.short	0x0038
        /*0024*/ 	.byte	0x00, 0xf4, 0x21, 0x00


	//----- nvinfo : EIATTR_KPARAM_INFO
	.align		4
.L_15:
        /*0028*/ 	.byte	0x04, 0x17
        /*002a*/ 	.short	(.L_17 - .L_16)
.L_16:
        /*002c*/ 	.word	0x00000000
        /*0030*/ 	.short	0x0006
        /*0032*/ 	.short	0x0030
        /*0034*/ 	.byte	0x00, 0xf4, 0x21, 0x00


	//----- nvinfo : EIATTR_KPARAM_INFO
	.align		4
.L_17:
        /*0038*/ 	.byte	0x04, 0x17
        /*003a*/ 	.short	(.L_19 - .L_18)
.L_18:
        /*003c*/ 	.word	0x00000000
        /*0040*/ 	.short	0x0005
        /*0042*/ 	.short	0x0028
        /*0044*/ 	.byte	0x00, 0xf4, 0x21, 0x00


	//----- nvinfo : EIATTR_KPARAM_INFO
	.align		4
.L_19:
        /*0048*/ 	.byte	0x04, 0x17
        /*004a*/ 	.short	(.L_21 - .L_20)
.L_20:
        /*004c*/ 	.word	0x00000000
        /*0050*/ 	.short	0x0004
        /*0052*/ 	.short	0x0020
        /*0054*/ 	.byte	0x00, 0xf4, 0x21, 0x00


	//----- nvinfo : EIATTR_KPARAM_INFO
	.align		4
.L_21:
        /*0058*/ 	.byte	0x04, 0x17
        /*005a*/ 	.short	(.L_23 - .L_22)
.L_22:
        /*005c*/ 	.word	0x00000000
        /*0060*/ 	.short	0x0003
        /*0062*/ 	.short	0x0018
        /*0064*/ 	.byte	0x00, 0xf4, 0x21, 0x00


	//----- nvinfo : EIATTR_KPARAM_INFO
	.align		4
.L_23:
        /*0068*/ 	.byte	0x04, 0x17
        /*006a*/ 	.short	(.L_25 - .L_24)
.L_24:
        /*006c*/ 	.word	0x00000000
        /*0070*/ 	.short	0x0002
        /*0072*/ 	.short	0x0010
        /*0074*/ 	.byte	0x00, 0xf4, 0x21, 0x00


	//----- nvinfo : EIATTR_KPARAM_INFO
	.align		4
.L_25:
        /*0078*/ 	.byte	0x04, 0x17
        /*007a*/ 	.short	(.L_27 - .L_26)
.L_26:
        /*007c*/ 	.word	0x00000000
        /*0080*/ 	.short	0x0001
        /*0082*/ 	.short	0x0008
        /*0084*/ 	.byte	0x00, 0xf4, 0x21, 0x00


	//----- nvinfo : EIATTR_KPARAM_INFO
	.align		4
.L_27:
        /*0088*/ 	.byte	0x04, 0x17
        /*008a*/ 	.short	(.L_29 - .L_28)
.L_28:
        /*008c*/ 	.word	0x00000000
        /*0090*/ 	.short	0x0000
        /*0092*/ 	.short	0x0000
        /*0094*/ 	.byte	0x00, 0xf4, 0x21, 0x00


	//----- nvinfo : EIATTR_SPARSE_MMA_MASK
	.align		4
.L_29:
        /*0098*/ 	.byte	0x03, 0x50
        /*009a*/ 	.short	0x0000


	//----- nvinfo : EIATTR_MAXREG_COUNT
	.align		4
        /*009c*/ 	.byte	0x03, 0x1b
        /*009e*/ 	.short	0x00ff


	//----- nvinfo : EIATTR_EXIT_INSTR_OFFSETS
	.align		4
        /*00a0*/ 	.byte	0x04, 0x1c
        /*00a2*/ 	.short	(.L_31 - .L_30)


	//   ....[0]....
.L_30:
        /*00a4*/ 	.word	0x000004c0


	//----- nvinfo : EIATTR_REQNTID
	.align		4
.L_31:
        /*00a8*/ 	.byte	0x04, 0x10
        /*00aa*/ 	.short	(.L_33 - .L_32)
.L_32:
        /*00ac*/ 	.word	0x00000100
        /*00b0*/ 	.word	0x00000001
        /*00b4*/ 	.word	0x00000001


	//----- nvinfo : EIATTR_CBANK_PARAM_SIZE
	.align		4
.L_33:
        /*00b8*/ 	.byte	0x03, 0x19
        /*00ba*/ 	.short	0x0044


	//----- nvinfo : EIATTR_PARAM_CBANK
	.align		4
        /*00bc*/ 	.byte	0x04, 0x0a
        /*00be*/ 	.short	(.L_35 - .L_34)
	.align		4
.L_34:
        /*00c0*/ 	.word	index@(.nv.constant0.triton_poi_fused__native_batch_norm_legit_no_training_add_convolution_relu_7)
        /*00c4*/ 	.short	0x0210
        /*00c6*/ 	.short	0x0044


	//----- nvinfo : EIATTR_SW_WAR
	.align		4
.L_35:
        /*00c8*/ 	.byte	0x04, 0x36
        /*00ca*/ 	.short	(.L_37 - .L_36)
.L_36:
        /*00cc*/ 	.word	0x00000008
.L_37:


//--------------------- .nv.callgraph             --------------------------
	.section	.nv.callgraph,"",@"SHT_CUDA_CALLGRAPH"
	.align	4
	.sectionentsize	8
	.align		4
        /*0000*/ 	.word	0x00000000
	.align		4
        /*0004*/ 	.word	0xffffffff
	.align		4
        /*0008*/ 	.word	0x00000000
	.align		4
        /*000c*/ 	.word	0xfffffffe
	.align		4
        /*0010*/ 	.word	0x00000000
	.align		4
        /*0014*/ 	.word	0xfffffffd
	.align		4
        /*0018*/ 	.word	0x00000000
	.align		4
        /*001c*/ 	.word	0xfffffffc


//--------------------- .nv.constant4             --------------------------
	.section	.nv.constant4,"a",@progbits
	.align	8
	.align		8
.nv.constant4:
        /*0000*/ 	.dword	_$_str
	.align		8
        /*0008*/ 	.dword	_$_str_$_2


//--------------------- .text.triton_poi_fused__native_batch_norm_legit_no_training_add_convolution_relu_7 --------------------------
	.section	.text.triton_poi_fused__native_batch_norm_legit_no_training_add_convolution_relu_7,"ax",@progbits
	.align	128
        .global         triton_poi_fused__native_batch_norm_legit_no_training_add_convolution_relu_7
        .type           triton_poi_fused__native_batch_norm_legit_no_training_add_convolution_relu_7,@function
        .size           triton_poi_fused__native_batch_norm_legit_no_training_add_convolution_relu_7,(.L_x_1 - triton_poi_fused__native_batch_norm_legit_no_training_add_convolution_relu_7)
        .other          triton_poi_fused__native_batch_norm_legit_no_training_add_convolution_relu_7,@"STO_CUDA_ENTRY STV_DEFAULT"
triton_poi_fused__native_batch_norm_legit_no_training_add_convolution_relu_7:
.text.triton_poi_fused__native_batch_norm_legit_no_training_add_convolution_relu_7:
[----:B------:R-:W-:Y:S01]  /*0000*/  LDC R1, c[0x0][0x28] ;  /* 0x00000a00ff017b82 */ /* 0x000fe20000000800 */
[----:B------:R-:W1:Y:S07]  /*0010*/  S2R R0, SR_TID.X ;  /* 0x0000000000007919 */ /* 0x000e6e0000002100 */
[----:B------:R-:W2:Y:S01]  /*0020*/  LDC.64 R4, c[0x0][0x230] ;  /* 0x00008c00ff047b82 */ /* 0x000ea20000000a00 */
[----:B------:R-:W-:Y:S01]  /*0030*/  ULDC.64 UR4, c[0x0][0x208] ;  /* 0x0000820000047ab9 */ /* 0x000fe20000000a00 */
[----:B------:R-:W3:Y:S06]  /*0040*/  S2R R7, SR_CTAID.X ;  /* 0x0000000000077919 */ /* 0x000eec0000002500 */
[----:B------:R-:W4:Y:S08]  /*0050*/  LDC.64 R10, c[0x0][0x218] ;  /* 0x00008600ff0a7b82 */ /* 0x000f300000000a00 */
[----:B------:R-:W5:Y:S08]  /*0060*/  LDC.64 R16, c[0x0][0x240] ;  /* 0x00009000ff107b82 */ /* 0x000f700000000a00 */
[----:B------:R-:W5:Y:S01]  /*0070*/  LDC.64 R18, c[0x0][0x238] ;  /* 0x00008e00ff127b82 */ /* 0x000f620000000a00 */
[----:B-1----:R-:W-:-:S07]  /*0080*/  SHF.L.U32 R0, R0, 0x1, RZ ;  /* 0x0000000100007819 */ /* 0x002fce00000006ff */
[----:B------:R-:W1:Y:S01]  /*0090*/  LDC.64 R12, c[0x0][0x220] ;  /* 0x00008800ff0c7b82 */ /* 0x000e620000000a00 */
[----:B---3--:R-:W-:Y:S02]  /*00a0*/  SHF.R.S32.HI R3, RZ, 0x16, R7 ;  /* 0x00000016ff037819 */ /* 0x008fe40000011407 */
[----:B------:R-:W-:Y:S02]  /*00b0*/  LOP3.LUT R0, R0, 0x1fe, RZ, 0xc0, !PT ;  /* 0x000001fe00007812 */ /* 0x000fe400078ec0ff */
[----:B------:R-:W-:Y:S02]  /*00c0*/  SGXT R3, R3, 0x1 ;  /* 0x000000010303781a */ /* 0x000fe40000000200 */
[----:B------:R-:W-:Y:S02]  /*00d0*/  LEA R0, R7, R0, 0x9 ;  /* 0x0000000007007211 */ /* 0x000fe400078e48ff */
[----:B------:R-:W3:Y:S02]  /*00e0*/  LDC.64 R6, c[0x0][0x228] ;  /* 0x00008a00ff067b82 */ /* 0x000ee40000000a00 */
[----:B------:R-:W-:-:S04]  /*00f0*/  LEA.HI R3, R3, R0, RZ, 0x5 ;  /* 0x0000000003037211 */ /* 0x000fc800078f28ff */
[----:B------:R-:W-:-:S04]  /*0100*/  LOP3.LUT R3, R3, 0xffffffe0, RZ, 0xc0, !PT ;  /* 0xffffffe003037812 */ /* 0x000fc800078ec0ff */
[----:B------:R-:W-:Y:S02]  /*0110*/  IADD3 R14, R0, -R3, RZ ;  /* 0x80000003000e7210 */ /* 0x000fe40007ffe0ff */
[----:B------:R-:W1:Y:S03]  /*0120*/  LDC.64 R2, c[0x0][0x210] ;  /* 0x00008400ff027b82 */ /* 0x000e660000000a00 */
[----:B--2---:R-:W-:-:S06]  /*0130*/  IMAD.WIDE R4, R14, 0x4, R4 ;  /* 0x000000040e047825 */ /* 0x004fcc00078e0204 */
[----:B------:R-:W2:Y:S01]  /*0140*/  LDG.E.EL.64 R4, desc[UR4][R4.64] ;  /* 0x0000000404047981 */ /* 0x000ea2000c2e1b00 */
[----:B----4-:R-:W-:-:S04]  /*0150*/  IMAD.WIDE R10, R14, 0x4, R10 ;  /* 0x000000040e0a7825 */ /* 0x010fc800078e020a */
[C---:B---3--:R-:W-:Y:S02]  /*0160*/  IMAD.WIDE R6, R14.reuse, 0x4, R6 ;  /* 0x000000040e067825 */ /* 0x048fe400078e0206 */
[----:B------:R-:W3:Y:S02]  /*0170*/  LDG.E.EL.64 R10, desc[UR4][R10.64] ;  /* 0x000000040a0a7981 */ /* 0x000ee4000c2e1b00 */
[----:B-----5:R-:W-:Y:S02]  /*0180*/  IMAD.WIDE R16, R14, 0x4, R16 ;  /* 0x000000040e107825 */ /* 0x020fe400078e0210 */
[----:B------:R-:W4:Y:S02]  /*0190*/  LDG.E.EL.64 R6, desc[UR4][R6.64] ;  /* 0x0000000406067981 */ /* 0x000f24000c2e1b00 */
[----:B01----:R-:W-:Y:S02]  /*01a0*/  IMAD.WIDE R2, R0, 0x4, R2 ;  /* 0x0000000400027825 */ /* 0x003fe400078e0202 */
[----:B------:R-:W5:Y:S04]  /*01b0*/  LDG.E.EL.64 R16, desc[UR4][R16.64] ;  /* 0x0000000410107981 */ /* 0x000f68000c2e1b00 */
[----:B------:R-:W3:Y:S01]  /*01c0*/  LDG.E.64 R8, desc[UR4][R2.64] ;  /* 0x0000000402087981 */ /* 0x000ee2000c1e1b00 */
[----:B------:R-:W-:-:S05]  /*01d0*/  IMAD.WIDE R18, R14, 0x4, R18 ;  /* 0x000000040e127825 */ /* 0x000fca00078e0212 */
[----:B------:R-:W5:Y:S01]  /*01e0*/  LDG.E.EL.64 R14, desc[UR4][R18.64] ;  /* 0x00000004120e7981 */ /* 0x000f62000c2e1b00 */
[----:B------:R-:W-:-:S06]  /*01f0*/  IMAD.WIDE R12, R0, 0x4, R12 ;  /* 0x00000004000c7825 */ /* 0x000fcc00078e020c */
[----:B------:R-:W4:Y:S01]  /*0200*/  LDG.E.64 R12, desc[UR4][R12.64] ;  /* 0x000000040c0c7981 */ /* 0x000f22000c1e1b00 */
[----:B--2---:R-:W-:Y:S01]  /*0210*/  FADD R4, R4, 9.9999997473787516356e-06 ;  /* 0x3727c5ac04047421 */ /* 0x004fe20000000000 */
[----:B------:R-:W-:-:S03]  /*0220*/  FADD R5, R5, 9.9999997473787516356e-06 ;  /* 0x3727c5ac05057421 */ /* 0x000fc60000000000 */
[----:B------:R-:W0:Y:S08]  /*0230*/  MUFU.SQRT R20, R4 ;  /* 0x0000000400147308 */ /* 0x000e300000002000 */
[----:B------:R-:W1:Y:S01]  /*0240*/  MUFU.SQRT R21, R5 ;  /* 0x0000000500157308 */ /* 0x000e620000002000 */
[C---:B0-----:R-:W-:Y:S02]  /*0250*/  FSETP.GT.AND P0, PT, R20.reuse, 8.50705917302346158658e+37, PT ;  /* 0x7e8000001400780b */ /* 0x041fe40003f04000 */
[----:B------:R-:W-:-:S02]  /*0260*/  FSETP.GEU.AND P2, PT, R20, 1.175494350822287508e-38, PT ;  /* 0x008000001400780b */ /* 0x000fc40003f4e000 */
[C---:B-1----:R-:W-:Y:S02]  /*0270*/  FSETP.GT.AND P1, PT, R21.reuse, 8.50705917302346158658e+37, PT ;  /* 0x7e8000001500780b */ /* 0x042fe40003f24000 */
[----:B------:R-:W-:-:S07]  /*0280*/  FSETP.GEU.AND P3, PT, R21, 1.175494350822287508e-38, PT ;  /* 0x008000001500780b */ /* 0x000fce0003f6e000 */
[----:B------:R-:W-:Y:S01]  /*0290*/  @P0 FMUL R20, R20, 0.25 ;  /* 0x3e80000014140820 */ /* 0x000fe20000400000 */
[----:B------:R-:W-:-:S03]  /*02a0*/  HFMA2.MMA R4, -RZ, RZ, 1.625, 0 ;  /* 0x3e800000ff047435 */ /* 0x000fc600000001ff */
[----:B------:R-:W-:Y:S01]  /*02b0*/  @!P2 FMUL R20, R20, 16777216 ;  /* 0x4b8000001414a820 */ /* 0x000fe20000400000 */
[----:B------:R-:W-:-:S04]  /*02c0*/  @P1 FMUL R21, R21, 0.25 ;  /* 0x3e80000015151820 */ /* 0x000fc80000400000 */
[----:B------:R-:W-:Y:S01]  /*02d0*/  @!P3 FMUL R21, R21, 16777216 ;  /* 0x4b8000001515b820 */ /* 0x000fe20000400000 */
[----:B------:R-:W0:Y:S01]  /*02e0*/  MUFU.RCP R20, R20 ;  /* 0x0000001400147308 */ /* 0x000e220000001000 */
[----:B------:R-:W-:-:S07]  /*02f0*/  FSEL R5, R4, 1, P0 ;  /* 0x3f80000004057808 */ /* 0x000fce0000000000 */
[----:B------:R-:W1:Y:S01]  /*0300*/  MUFU.RCP R21, R21 ;  /* 0x0000001500157308 */ /* 0x000e620000001000 */
[----:B------:R-:W-:Y:S01]  /*0310*/  FSEL R4, R4, 1, P1 ;  /* 0x3f80000004047808 */ /* 0x000fe20000800000 */
[----:B------:R-:W-:Y:S01]  /*0320*/  @!P2 FMUL R5, R5, 16777216 ;  /* 0x4b8000000505a820 */ /* 0x000fe20000400000 */
[----:B---3--:R-:W-:Y:S01]  /*0330*/  FADD R8, R8, R10 ;  /* 0x0000000a08087221 */ /* 0x008fe20000000000 */
[----:B------:R-:W-:Y:S02]  /*0340*/  FADD R9, R9, R11 ;  /* 0x0000000b09097221 */ /* 0x000fe40000000000 */
[----:B------:R-:W-:Y:S01]  /*0350*/  @!P3 FMUL R4, R4, 16777216 ;  /* 0x4b8000000404b820 */ /* 0x000fe20000400000 */
[----:B0-----:R-:W-:Y:S01]  /*0360*/  FMUL R11, R20, R5 ;  /* 0x00000005140b7220 */ /* 0x001fe20000400000 */
[----:B----4-:R-:W-:Y:S01]  /*0370*/  FADD R6, -R6, R8 ;  /* 0x0000000806067221 */ /* 0x010fe20000000100 */
[----:B------:R-:W-:-:S03]  /*0380*/  FADD R7, -R7, R9 ;  /* 0x0000000907077221 */ /* 0x000fc60000000100 */
[----:B------:R-:W-:Y:S01]  /*0390*/  FMUL R11, R6, R11 ;  /* 0x0000000b060b7220 */ /* 0x000fe20000400000 */
[----:B-1----:R-:W-:Y:S02]  /*03a0*/  FMUL R10, R21, R4 ;  /* 0x00000004150a7220 */ /* 0x002fe40000400000 */
[----:B------:R-:W0:Y:S02]  /*03b0*/  LDC.64 R4, c[0x0][0x248] ;  /* 0x00009200ff047b82 */ /* 0x000e240000000a00 */
[----:B------:R-:W-:Y:S01]  /*03c0*/  FMUL R10, R7, R10 ;  /* 0x0000000a070a7220 */ /* 0x000fe20000400000 */
[----:B-----5:R-:W-:-:S03]  /*03d0*/  FFMA R11, R14, R11, R16 ;  /* 0x0000000b0e0b7223 */ /* 0x020fc60000000010 */
[----:B------:R-:W-:Y:S02]  /*03e0*/  FFMA R10, R15, R10, R17 ;  /* 0x0000000a0f0a7223 */ /* 0x000fe40000000011 */
[----:B------:R-:W-:-:S03]  /*03f0*/  FSETP.GEU.AND P0, PT, R11, RZ, PT ;  /* 0x000000ff0b00720b */ /* 0x000fc60003f0e000 */
[C---:B------:R-:W-:Y:S02]  /*0400*/  FSETP.GEU.AND P1, PT, R10.reuse, RZ, PT ;  /* 0x000000ff0a00720b */ /* 0x040fe40003f2e000 */
[----:B------:R-:W-:Y:S02]  /*0410*/  FSEL R11, R11, RZ, P0 ;  /* 0x000000ff0b0b7208 */ /* 0x000fe40000000000 */
[----:B------:R-:W-:Y:S02]  /*0420*/  FSEL R10, R10, RZ, P1 ;  /* 0x000000ff0a0a7208 */ /* 0x000fe40000800000 */
[----:B------:R-:W-:Y:S01]  /*0430*/  FSETP.GEU.AND P0, PT, R11, -R12, PT ;  /* 0x8000000c0b00720b */ /* 0x000fe20003f0e000 */
[----:B------:R-:W-:Y:S01]  /*0440*/  FADD R11, R12, R11 ;  /* 0x0000000b0c0b7221 */ /* 0x000fe20000000000 */
[----:B------:R-:W-:Y:S01]  /*0450*/  FSETP.GEU.AND P1, PT, R10, -R13, PT ;  /* 0x8000000d0a00720b */ /* 0x000fe20003f2e000 */
[----:B------:R-:W-:-:S03]  /*0460*/  FADD R6, R13, R10 ;  /* 0x0000000a0d067221 */ /* 0x000fc60000000000 */
[----:B------:R-:W-:Y:S01]  /*0470*/  FSEL R10, R11, RZ, P0 ;  /* 0x000000ff0b0a7208 */ /* 0x000fe20000000000 */
[----:B0-----:R-:W-:Y:S01]  /*0480*/  IMAD.WIDE R4, R0, 0x4, R4 ;  /* 0x0000000400047825 */ /* 0x001fe200078e0204 */
[----:B------:R-:W-:Y:S01]  /*0490*/  FSEL R11, R6, RZ, P1 ;  /* 0x000000ff060b7208 */ /* 0x000fe20000800000 */
[----:B------:R-:W-:Y:S04]  /*04a0*/  STG.E.64 desc[UR4][R2.64], R8 ;  /* 0x0000000802007986 */ /* 0x000fe8000c101b04 */
[----:B------:R-:W-:Y:S01]  /*04b0*/  STG.E.64 desc[UR4][R4.64], R10 ;  /* 0x0000000a04007986 */ /* 0x000fe2000c101b04 */
[----:B------:R-:W-:Y:S05]  /*04c0*/  EXIT ;  /* 0x000000000000794d */ /* 0x000fea0003800000 */
.L_x_0:
[----:B------:R-:W-:-:S00]  /*04d0*/  BRA `(.L_x_0) ;  /* 0xfffffffc00fc7947 */ /* 0x000fc0000383ffff */
[----:B------:R-:W-:-:S00]  /*04e0*/  NOP ;  /* 0x0000000000007918 */ /* 0x000fc00000000000 */
        /* <DEDUP_REMOVED lines=9> */
.L_x_1:


//--------------------- .nv.global.init           --------------------------
	.section	.nv.global.init,"aw",@progbits
.nv.global.init:
	.type		_$_str,@object
	.size		_$_str,(_$_str_$_2 - _$_str)
_$_str:
        /*0000*/ 	.byte	0x5f, 0x5f, 0x43, 0x55, 0x44, 0x41, 0x5f, 0x46, 0x54, 0x5a, 0x00
	.type		_$_str_$_2,@object
	.size		_$_str_$_2,(.L_1 - _$_str_$_2)
_$_str_$_2:
        /*000b*/ 	.byte	0x5f, 0x5f, 0x43, 0x55, 0x44, 0x41, 0x5f, 0x50, 0x52, 0x45, 0x43, 0x5f, 0x53, 0x51, 0x52, 0x54
        /*001b*/ 	.byte	0x00
.L_1:


//--------------------- .nv.constant0.triton_poi_fused__native_batch_norm_legit_no_training_add_convolution_relu_7 --------------------------
	.section	.nv.constant0.triton_poi_fused__native_batch_norm_legit_no_training_add_convolution_relu_7,"a",@progbits
	.sectionflags	@""
	.align	4
.nv.constant0.triton_poi_fused__native_batch_norm_legit_no_training_add_convolution_relu_7:
	.zero		596
